//
// Generated by NVIDIA NVVM Compiler
//
// Compiler Build ID: CL-36424714
// Cuda compilation tools, release 13.0, V13.0.88
// Based on NVVM 20.0.0
//

.version 9.0
.target sm_100
.address_size 64

	// .globl	outer

.visible .entry outer(
	.param .u64 .ptr .align 1 outer_param_0,
	.param .u64 .ptr .align 1 outer_param_1,
	.param .u64 .ptr .align 1 outer_param_2,
	.param .u32 outer_param_3,
	.param .u32 outer_param_4,
	.param .u32 outer_param_5
)
{
	.reg .pred 	%p<15>;
	.reg .b32 	%r<103>;
	.reg .b64 	%rd<133>;
	.reg .b64 	%fd<94>;

	ld.param.u64 	%rd5, [outer_param_0];
	ld.param.u64 	%rd6, [outer_param_1];
	ld.param.u64 	%rd7, [outer_param_2];
	ld.param.u32 	%r28, [outer_param_3];
	ld.param.u32 	%r29, [outer_param_4];
	ld.param.u32 	%r30, [outer_param_5];
	cvta.to.global.u64 	%rd1, %rd7;
	cvta.to.global.u64 	%rd2, %rd6;
	mov.u32 	%r31, %ntid.x;
	mov.u32 	%r32, %ctaid.x;
	mov.u32 	%r33, %tid.x;
	mad.lo.s32 	%r1, %r31, %r32, %r33;
	setp.ge.u32 	%p1, %r1, %r30;
	setp.eq.s32 	%p2, %r28, 0;
	or.pred  	%p3, %p1, %p2;
	@%p3 bra 	$L__BB0_17;
	setp.eq.s32 	%p4, %r29, 0;
	mul.lo.s32 	%r2, %r29, %r1;
	@%p4 bra 	$L__BB0_17;
	and.b32  	%r3, %r29, 15;
	and.b32  	%r4, %r29, 7;
	add.s32 	%r5, %r4, -1;
	and.b32  	%r6, %r29, -16;
	and.b32  	%r7, %r29, 3;
	neg.s32 	%r8, %r6;
	cvta.to.global.u64 	%rd3, %rd5;
	mul.lo.s32 	%r9, %r28, %r1;
	mov.b32 	%r96, 0;
$L__BB0_3:
	setp.lt.u32 	%p5, %r29, 16;
	add.s32 	%r36, %r96, %r9;
	mul.lo.s32 	%r11, %r36, %r29;
	mul.wide.u32 	%rd8, %r36, 8;
	add.s64 	%rd4, %rd3, %rd8;
	mov.b32 	%r101, 0;
	@%p5 bra 	$L__BB0_6;
	add.s32 	%r97, %r2, 7;
	add.s32 	%r98, %r11, 7;
	mov.u32 	%r99, %r8;
$L__BB0_5:
	.pragma "nounroll";
	add.s32 	%r37, %r97, -7;
	add.s32 	%r38, %r98, -7;
	ld.global.f64 	%fd1, [%rd4];
	mul.wide.u32 	%rd9, %r37, 8;
	add.s64 	%rd10, %rd2, %rd9;
	ld.global.f64 	%fd2, [%rd10];
	mul.f64 	%fd3, %fd1, %fd2;
	mul.wide.u32 	%rd11, %r38, 8;
	add.s64 	%rd12, %rd1, %rd11;
	st.global.f64 	[%rd12], %fd3;
	add.s32 	%r39, %r97, -6;
	add.s32 	%r40, %r98, -6;
	ld.global.f64 	%fd4, [%rd4];
	mul.wide.u32 	%rd13, %r39, 8;
	add.s64 	%rd14, %rd2, %rd13;
	ld.global.f64 	%fd5, [%rd14];
	mul.f64 	%fd6, %fd4, %fd5;
	mul.wide.u32 	%rd15, %r40, 8;
	add.s64 	%rd16, %rd1, %rd15;
	st.global.f64 	[%rd16], %fd6;
	add.s32 	%r41, %r97, -5;
	add.s32 	%r42, %r98, -5;
	ld.global.f64 	%fd7, [%rd4];
	mul.wide.u32 	%rd17, %r41, 8;
	add.s64 	%rd18, %rd2, %rd17;
	ld.global.f64 	%fd8, [%rd18];
	mul.f64 	%fd9, %fd7, %fd8;
	mul.wide.u32 	%rd19, %r42, 8;
	add.s64 	%rd20, %rd1, %rd19;
	st.global.f64 	[%rd20], %fd9;
	add.s32 	%r43, %r97, -4;
	add.s32 	%r44, %r98, -4;
	ld.global.f64 	%fd10, [%rd4];
	mul.wide.u32 	%rd21, %r43, 8;
	add.s64 	%rd22, %rd2, %rd21;
	ld.global.f64 	%fd11, [%rd22];
	mul.f64 	%fd12, %fd10, %fd11;
	mul.wide.u32 	%rd23, %r44, 8;
	add.s64 	%rd24, %rd1, %rd23;
	st.global.f64 	[%rd24], %fd12;
	add.s32 	%r45, %r97, -3;
	add.s32 	%r46, %r98, -3;
	ld.global.f64 	%fd13, [%rd4];
	mul.wide.u32 	%rd25, %r45, 8;
	add.s64 	%rd26, %rd2, %rd25;
	ld.global.f64 	%fd14, [%rd26];
	mul.f64 	%fd15, %fd13, %fd14;
	mul.wide.u32 	%rd27, %r46, 8;
	add.s64 	%rd28, %rd1, %rd27;
	st.global.f64 	[%rd28], %fd15;
	add.s32 	%r47, %r97, -2;
	add.s32 	%r48, %r98, -2;
	ld.global.f64 	%fd16, [%rd4];
	mul.wide.u32 	%rd29, %r47, 8;
	add.s64 	%rd30, %rd2, %rd29;
	ld.global.f64 	%fd17, [%rd30];
	mul.f64 	%fd18, %fd16, %fd17;
	mul.wide.u32 	%rd31, %r48, 8;
	add.s64 	%rd32, %rd1, %rd31;
	st.global.f64 	[%rd32], %fd18;
	add.s32 	%r49, %r97, -1;
	add.s32 	%r50, %r98, -1;
	ld.global.f64 	%fd19, [%rd4];
	mul.wide.u32 	%rd33, %r49, 8;
	add.s64 	%rd34, %rd2, %rd33;
	ld.global.f64 	%fd20, [%rd34];
	mul.f64 	%fd21, %fd19, %fd20;
	mul.wide.u32 	%rd35, %r50, 8;
	add.s64 	%rd36, %rd1, %rd35;
	st.global.f64 	[%rd36], %fd21;
	add.s32 	%r51, %r97, 8;
	add.s32 	%r52, %r98, 8;
	ld.global.f64 	%fd22, [%rd4];
	mul.wide.u32 	%rd37, %r97, 8;
	add.s64 	%rd38, %rd2, %rd37;
	ld.global.f64 	%fd23, [%rd38];
	mul.f64 	%fd24, %fd22, %fd23;
	mul.wide.u32 	%rd39, %r98, 8;
	add.s64 	%rd40, %rd1, %rd39;
	st.global.f64 	[%rd40], %fd24;
	add.s32 	%r53, %r97, 1;
	add.s32 	%r54, %r98, 1;
	ld.global.f64 	%fd25, [%rd4];
	mul.wide.u32 	%rd41, %r53, 8;
	add.s64 	%rd42, %rd2, %rd41;
	ld.global.f64 	%fd26, [%rd42];
	mul.f64 	%fd27, %fd25, %fd26;
	mul.wide.u32 	%rd43, %r54, 8;
	add.s64 	%rd44, %rd1, %rd43;
	st.global.f64 	[%rd44], %fd27;
	add.s32 	%r55, %r97, 2;
	add.s32 	%r56, %r98, 2;
	ld.global.f64 	%fd28, [%rd4];
	mul.wide.u32 	%rd45, %r55, 8;
	add.s64 	%rd46, %rd2, %rd45;
	ld.global.f64 	%fd29, [%rd46];
	mul.f64 	%fd30, %fd28, %fd29;
	mul.wide.u32 	%rd47, %r56, 8;
	add.s64 	%rd48, %rd1, %rd47;
	st.global.f64 	[%rd48], %fd30;
	add.s32 	%r57, %r97, 3;
	add.s32 	%r58, %r98, 3;
	ld.global.f64 	%fd31, [%rd4];
	mul.wide.u32 	%rd49, %r57, 8;
	add.s64 	%rd50, %rd2, %rd49;
	ld.global.f64 	%fd32, [%rd50];
	mul.f64 	%fd33, %fd31, %fd32;
	mul.wide.u32 	%rd51, %r58, 8;
	add.s64 	%rd52, %rd1, %rd51;
	st.global.f64 	[%rd52], %fd33;
	add.s32 	%r59, %r97, 4;
	add.s32 	%r60, %r98, 4;
	ld.global.f64 	%fd34, [%rd4];
	mul.wide.u32 	%rd53, %r59, 8;
	add.s64 	%rd54, %rd2, %rd53;
	ld.global.f64 	%fd35, [%rd54];
	mul.f64 	%fd36, %fd34, %fd35;
	mul.wide.u32 	%rd55, %r60, 8;
	add.s64 	%rd56, %rd1, %rd55;
	st.global.f64 	[%rd56], %fd36;
	add.s32 	%r61, %r97, 5;
	add.s32 	%r62, %r98, 5;
	ld.global.f64 	%fd37, [%rd4];
	mul.wide.u32 	%rd57, %r61, 8;
	add.s64 	%rd58, %rd2, %rd57;
	ld.global.f64 	%fd38, [%rd58];
	mul.f64 	%fd39, %fd37, %fd38;
	mul.wide.u32 	%rd59, %r62, 8;
	add.s64 	%rd60, %rd1, %rd59;
	st.global.f64 	[%rd60], %fd39;
	add.s32 	%r63, %r97, 6;
	add.s32 	%r64, %r98, 6;
	ld.global.f64 	%fd40, [%rd4];
	mul.wide.u32 	%rd61, %r63, 8;
	add.s64 	%rd62, %rd2, %rd61;
	ld.global.f64 	%fd41, [%rd62];
	mul.f64 	%fd42, %fd40, %fd41;
	mul.wide.u32 	%rd63, %r64, 8;
	add.s64 	%rd64, %rd1, %rd63;
	st.global.f64 	[%rd64], %fd42;
	add.s32 	%r65, %r97, 7;
	add.s32 	%r66, %r98, 7;
	ld.global.f64 	%fd43, [%rd4];
	mul.wide.u32 	%rd65, %r65, 8;
	add.s64 	%rd66, %rd2, %rd65;
	ld.global.f64 	%fd44, [%rd66];
	mul.f64 	%fd45, %fd43, %fd44;
	mul.wide.u32 	%rd67, %r66, 8;
	add.s64 	%rd68, %rd1, %rd67;
	st.global.f64 	[%rd68], %fd45;
	ld.global.f64 	%fd46, [%rd4];
	mul.wide.u32 	%rd69, %r51, 8;
	add.s64 	%rd70, %rd2, %rd69;
	ld.global.f64 	%fd47, [%rd70];
	mul.f64 	%fd48, %fd46, %fd47;
	mul.wide.u32 	%rd71, %r52, 8;
	add.s64 	%rd72, %rd1, %rd71;
	st.global.f64 	[%rd72], %fd48;
	add.s32 	%r99, %r99, 16;
	add.s32 	%r98, %r98, 16;
	add.s32 	%r97, %r97, 16;
	setp.ne.s32 	%p6, %r99, 0;
	mov.u32 	%r101, %r6;
	@%p6 bra 	$L__BB0_5;
$L__BB0_6:
	setp.eq.s32 	%p7, %r3, 0;
	@%p7 bra 	$L__BB0_16;
	add.s32 	%r67, %r3, -1;
	setp.lt.u32 	%p8, %r67, 7;
	@%p8 bra 	$L__BB0_9;
	add.s32 	%r68, %r101, %r2;
	add.s32 	%r69, %r101, %r11;
	ld.global.f64 	%fd49, [%rd4];
	mul.wide.u32 	%rd73, %r68, 8;
	add.s64 	%rd74, %rd2, %rd73;
	ld.global.f64 	%fd50, [%rd74];
	mul.f64 	%fd51, %fd49, %fd50;
	mul.wide.u32 	%rd75, %r69, 8;
	add.s64 	%rd76, %rd1, %rd75;
	st.global.f64 	[%rd76], %fd51;
	add.s32 	%r70, %r68, 1;
	add.s32 	%r71, %r69, 1;
	ld.global.f64 	%fd52, [%rd4];
	mul.wide.u32 	%rd77, %r70, 8;
	add.s64 	%rd78, %rd2, %rd77;
	ld.global.f64 	%fd53, [%rd78];
	mul.f64 	%fd54, %fd52, %fd53;
	mul.wide.u32 	%rd79, %r71, 8;
	add.s64 	%rd80, %rd1, %rd79;
	st.global.f64 	[%rd80], %fd54;
	add.s32 	%r72, %r68, 2;
	add.s32 	%r73, %r69, 2;
	ld.global.f64 	%fd55, [%rd4];
	mul.wide.u32 	%rd81, %r72, 8;
	add.s64 	%rd82, %rd2, %rd81;
	ld.global.f64 	%fd56, [%rd82];
	mul.f64 	%fd57, %fd55, %fd56;
	mul.wide.u32 	%rd83, %r73, 8;
	add.s64 	%rd84, %rd1, %rd83;
	st.global.f64 	[%rd84], %fd57;
	add.s32 	%r74, %r68, 3;
	add.s32 	%r75, %r69, 3;
	ld.global.f64 	%fd58, [%rd4];
	mul.wide.u32 	%rd85, %r74, 8;
	add.s64 	%rd86, %rd2, %rd85;
	ld.global.f64 	%fd59, [%rd86];
	mul.f64 	%fd60, %fd58, %fd59;
	mul.wide.u32 	%rd87, %r75, 8;
	add.s64 	%rd88, %rd1, %rd87;
	st.global.f64 	[%rd88], %fd60;
	add.s32 	%r76, %r68, 4;
	add.s32 	%r77, %r69, 4;
	ld.global.f64 	%fd61, [%rd4];
	mul.wide.u32 	%rd89, %r76, 8;
	add.s64 	%rd90, %rd2, %rd89;
	ld.global.f64 	%fd62, [%rd90];
	mul.f64 	%fd63, %fd61, %fd62;
	mul.wide.u32 	%rd91, %r77, 8;
	add.s64 	%rd92, %rd1, %rd91;
	st.global.f64 	[%rd92], %fd63;
	add.s32 	%r78, %r68, 5;
	add.s32 	%r79, %r69, 5;
	ld.global.f64 	%fd64, [%rd4];
	mul.wide.u32 	%rd93, %r78, 8;
	add.s64 	%rd94, %rd2, %rd93;
	ld.global.f64 	%fd65, [%rd94];
	mul.f64 	%fd66, %fd64, %fd65;
	mul.wide.u32 	%rd95, %r79, 8;
	add.s64 	%rd96, %rd1, %rd95;
	st.global.f64 	[%rd96], %fd66;
	add.s32 	%r80, %r68, 6;
	add.s32 	%r81, %r69, 6;
	ld.global.f64 	%fd67, [%rd4];
	mul.wide.u32 	%rd97, %r80, 8;
	add.s64 	%rd98, %rd2, %rd97;
	ld.global.f64 	%fd68, [%rd98];
	mul.f64 	%fd69, %fd67, %fd68;
	mul.wide.u32 	%rd99, %r81, 8;
	add.s64 	%rd100, %rd1, %rd99;
	st.global.f64 	[%rd100], %fd69;
	add.s32 	%r82, %r68, 7;
	add.s32 	%r83, %r69, 7;
	ld.global.f64 	%fd70, [%rd4];
	mul.wide.u32 	%rd101, %r82, 8;
	add.s64 	%rd102, %rd2, %rd101;
	ld.global.f64 	%fd71, [%rd102];
	mul.f64 	%fd72, %fd70, %fd71;
	mul.wide.u32 	%rd103, %r83, 8;
	add.s64 	%rd104, %rd1, %rd103;
	st.global.f64 	[%rd104], %fd72;
	add.s32 	%r101, %r101, 8;
$L__BB0_9:
	setp.eq.s32 	%p9, %r4, 0;
	@%p9 bra 	$L__BB0_16;
	setp.lt.u32 	%p10, %r5, 3;
	@%p10 bra 	$L__BB0_12;
	add.s32 	%r84, %r101, %r2;
	add.s32 	%r85, %r101, %r11;
	ld.global.f64 	%fd73, [%rd4];
	mul.wide.u32 	%rd105, %r84, 8;
	add.s64 	%rd106, %rd2, %rd105;
	ld.global.f64 	%fd74, [%rd106];
	mul.f64 	%fd75, %fd73, %fd74;
	mul.wide.u32 	%rd107, %r85, 8;
	add.s64 	%rd108, %rd1, %rd107;
	st.global.f64 	[%rd108], %fd75;
	add.s32 	%r86, %r84, 1;
	add.s32 	%r87, %r85, 1;
	ld.global.f64 	%fd76, [%rd4];
	mul.wide.u32 	%rd109, %r86, 8;
	add.s64 	%rd110, %rd2, %rd109;
	ld.global.f64 	%fd77, [%rd110];
	mul.f64 	%fd78, %fd76, %fd77;
	mul.wide.u32 	%rd111, %r87, 8;
	add.s64 	%rd112, %rd1, %rd111;
	st.global.f64 	[%rd112], %fd78;
	add.s32 	%r88, %r84, 2;
	add.s32 	%r89, %r85, 2;
	ld.global.f64 	%fd79, [%rd4];
	mul.wide.u32 	%rd113, %r88, 8;
	add.s64 	%rd114, %rd2, %rd113;
	ld.global.f64 	%fd80, [%rd114];
	mul.f64 	%fd81, %fd79, %fd80;
	mul.wide.u32 	%rd115, %r89, 8;
	add.s64 	%rd116, %rd1, %rd115;
	st.global.f64 	[%rd116], %fd81;
	add.s32 	%r90, %r84, 3;
	add.s32 	%r91, %r85, 3;
	ld.global.f64 	%fd82, [%rd4];
	mul.wide.u32 	%rd117, %r90, 8;
	add.s64 	%rd118, %rd2, %rd117;
	ld.global.f64 	%fd83, [%rd118];
	mul.f64 	%fd84, %fd82, %fd83;
	mul.wide.u32 	%rd119, %r91, 8;
	add.s64 	%rd120, %rd1, %rd119;
	st.global.f64 	[%rd120], %fd84;
	add.s32 	%r101, %r101, 4;
$L__BB0_12:
	setp.eq.s32 	%p11, %r7, 0;
	@%p11 bra 	$L__BB0_16;
	setp.eq.s32 	%p12, %r7, 1;
	add.s32 	%r25, %r101, %r2;
	add.s32 	%r26, %r101, %r11;
	ld.global.f64 	%fd85, [%rd4];
	mul.wide.u32 	%rd121, %r25, 8;
	add.s64 	%rd122, %rd2, %rd121;
	ld.global.f64 	%fd86, [%rd122];
	mul.f64 	%fd87, %fd85, %fd86;
	mul.wide.u32 	%rd123, %r26, 8;
	add.s64 	%rd124, %rd1, %rd123;
	st.global.f64 	[%rd124], %fd87;
	@%p12 bra 	$L__BB0_16;
	setp.eq.s32 	%p13, %r7, 2;
	add.s32 	%r92, %r25, 1;
	add.s32 	%r93, %r26, 1;
	ld.global.f64 	%fd88, [%rd4];
	mul.wide.u32 	%rd125, %r92, 8;
	add.s64 	%rd126, %rd2, %rd125;
	ld.global.f64 	%fd89, [%rd126];
	mul.f64 	%fd90, %fd88, %fd89;
	mul.wide.u32 	%rd127, %r93, 8;
	add.s64 	%rd128, %rd1, %rd127;
	st.global.f64 	[%rd128], %fd90;
	@%p13 bra 	$L__BB0_16;
	add.s32 	%r94, %r25, 2;
	add.s32 	%r95, %r26, 2;
	ld.global.f64 	%fd91, [%rd4];
	mul.wide.u32 	%rd129, %r94, 8;
	add.s64 	%rd130, %rd2, %rd129;
	ld.global.f64 	%fd92, [%rd130];
	mul.f64 	%fd93, %fd91, %fd92;
	mul.wide.u32 	%rd131, %r95, 8;
	add.s64 	%rd132, %rd1, %rd131;
	st.global.f64 	[%rd132], %fd93;
$L__BB0_16:
	add.s32 	%r96, %r96, 1;
	setp.ne.s32 	%p14, %r96, %r28;
	@%p14 bra 	$L__BB0_3;
$L__BB0_17:
	ret;

}


// ===== COMPILED SASS (sm_100) =====

	.target	sm_100

	.elftype	@"ET_EXEC"


//--------------------- .note.nv.tkinfo           --------------------------
	.section	.note.nv.tkinfo,"",@"SHT_NOTE"
	.sectionflags	@"SHF_NOTE_NV_TKINFO"
	.tkinfo
        /*0018*/ 	.word	0x00000002
        /*0030*/ 	.string	""
        /*0030*/ 	.string	"ptxas"
        /*0030*/ 	.string	"Cuda compilation tools, release 13.0, V13.0.88"
        /*0030*/ 	.string	"Build cuda_13.0.r13.0/compiler.36424714_0"
        /*0030*/ 	.string	"-arch sm_100 -m 64 "



//--------------------- .note.nv.cuinfo           --------------------------
	.section	.note.nv.cuinfo,"",@"SHT_NOTE"
	.sectionflags	@"SHF_NOTE_NV_CUINFO"
        /*0018*/ 	.short	0x0002
        /*001a*/ 	.short	0x0064
        /*001c*/ 	.short	0x0082
	.zero		2


//--------------------- .nv.info                  --------------------------
	.section	.nv.info,"",@"SHT_CUDA_INFO"
	.align	4


	//----- nvinfo : EIATTR_REGCOUNT
	.align		4
        /*0000*/ 	.byte	0x04, 0x2f
        /*0002*/ 	.short	(.L_1 - .L_0)
	.align		4
.L_0:
        /*0004*/ 	.word	index@(outer)
        /*0008*/ 	.word	0x00000020


	//----- nvinfo : EIATTR_FRAME_SIZE
	.align		4
.L_1:
        /*000c*/ 	.byte	0x04, 0x11
        /*000e*/ 	.short	(.L_3 - .L_2)
	.align		4
.L_2:
        /*0010*/ 	.word	index@(outer)
        /*0014*/ 	.word	0x00000000


	//----- nvinfo : EIATTR_MIN_STACK_SIZE
	.align		4
.L_3:
        /*0018*/ 	.byte	0x04, 0x12
        /*001a*/ 	.short	(.L_5 - .L_4)
	.align		4
.L_4:
        /*001c*/ 	.word	index@(outer)
        /*0020*/ 	.word	0x00000000
.L_5:


//--------------------- .nv.compat                --------------------------
	.section	.nv.compat,"",@"SHT_CUDA_COMPAT_INFO"
	.align	4
        /*0000*/ 	.byte	0x02, 0x09, 0x00, 0x00, 0x02, 0x02, 0x01, 0x00, 0x02, 0x05, 0x05, 0x00, 0x03, 0x07, 0x01, 0x01
        /*0010*/ 	.byte	0x02, 0x03, 0x00, 0x00, 0x02, 0x06, 0x01, 0x00, 0x04, 0x0b, 0x08, 0x00, 0x01, 0x00, 0x00, 0x00
        /*0020*/ 	.byte	0x00, 0x00, 0x00, 0x00


//--------------------- .nv.info.outer            --------------------------
	.section	.nv.info.outer,"",@"SHT_CUDA_INFO"
	.sectionflags	@""
	.align	4


	//----- nvinfo : EIATTR_CUDA_API_VERSION
	.align		4
        /*0000*/ 	.byte	0x04, 0x37
        /*0002*/ 	.short	(.L_7 - .L_6)
.L_6:
        /*0004*/ 	.word	0x00000082


	//----- nvinfo : EIATTR_KPARAM_INFO
	.align		4
.L_7:
        /*0008*/ 	.byte	0x04, 0x17
        /*000a*/ 	.short	(.L_9 - .L_8)
.L_8:
        /*000c*/ 	.word	0x00000000
        /*0010*/ 	.short	0x0005
        /*0012*/ 	.short	0x0020
        /*0014*/ 	.byte	0x00, 0xf0, 0x11, 0x00


	//----- nvinfo : EIATTR_KPARAM_INFO
	.align		4
.L_9:
        /*0018*/ 	.byte	0x04, 0x17
        /*001a*/ 	.short	(.L_11 - .L_10)
.L_10:
        /*001c*/ 	.word	0x00000000
        /*0020*/ 	.short	0x0004
        /*0022*/ 	.short	0x001c
        /*0024*/ 	.byte	0x00, 0xf0, 0x11, 0x00


	//----- nvinfo : EIATTR_KPARAM_INFO
	.align		4
.L_11:
        /*0028*/ 	.byte	0x04, 0x17
        /*002a*/ 	.short	(.L_13 - .L_12)
.L_12:
        /*002c*/ 	.word	0x00000000
        /*0030*/ 	.short	0x0003
        /*0032*/ 	.short	0x0018
        /*0034*/ 	.byte	0x00, 0xf0, 0x11, 0x00


	//----- nvinfo : EIATTR_KPARAM_INFO
	.align		4
.L_13:
        /*0038*/ 	.byte	0x04, 0x17
        /*003a*/ 	.short	(.L_15 - .L_14)
.L_14:
        /*003c*/ 	.word	0x00000000
        /*0040*/ 	.short	0x0002
        /*0042*/ 	.short	0x0010
        /*0044*/ 	.byte	0x00, 0xf5, 0x21, 0x00


	//----- nvinfo : EIATTR_KPARAM_INFO
	.align		4
.L_15:
        /*0048*/ 	.byte	0x04, 0x17
        /*004a*/ 	.short	(.L_17 - .L_16)
.L_16:
        /*004c*/ 	.word	0x00000000
        /*0050*/ 	.short	0x0001
        /*0052*/ 	.short	0x0008
        /*0054*/ 	.byte	0x00, 0xf5, 0x21, 0x00


	//----- nvinfo : EIATTR_KPARAM_INFO
	.align		4
.L_17:
        /*0058*/ 	.byte	0x04, 0x17
        /*005a*/ 	.short	(.L_19 - .L_18)
.L_18:
        /*005c*/ 	.word	0x00000000
        /*0060*/ 	.short	0x0000
        /*0062*/ 	.short	0x0000
        /*0064*/ 	.byte	0x00, 0xf5, 0x21, 0x00


	//----- nvinfo : EIATTR_SPARSE_MMA_MASK
	.align		4
.L_19:
        /*0068*/ 	.byte	0x03, 0x50
        /*006a*/ 	.short	0x0000


	//----- nvinfo : EIATTR_MAXREG_COUNT
	.align		4
        /*006c*/ 	.byte	0x03, 0x1b
        /*006e*/ 	.short	0x00ff


	//----- nvinfo : EIATTR_MERCURY_ISA_VERSION
	.align		4
        /*0070*/ 	.byte	0x03, 0x5f
        /*0072*/ 	.short	0x0101


	//----- nvinfo : EIATTR_VRC_CTA_INIT_COUNT
	.align		4
        /*0074*/ 	.byte	0x02, 0x4a
	.zero		1
	.zero		1


	//----- nvinfo : EIATTR_EXIT_INSTR_OFFSETS
	.align		4
        /*0078*/ 	.byte	0x04, 0x1c
        /*007a*/ 	.short	(.L_21 - .L_20)


	//   ....[0]....
.L_20:
        /*007c*/ 	.word	0x00000090


	//   ....[1]....
        /*0080*/ 	.word	0x000000c0


	//   ....[2]....
        /*0084*/ 	.word	0x00001370


	//----- nvinfo : EIATTR_CBANK_PARAM_SIZE
	.align		4
.L_21:
        /*0088*/ 	.byte	0x03, 0x19
        /*008a*/ 	.short	0x0024


	//----- nvinfo : EIATTR_PARAM_CBANK
	.align		4
        /*008c*/ 	.byte	0x04, 0x0a
        /*008e*/ 	.short	(.L_23 - .L_22)
	.align		4
.L_22:
        /*0090*/ 	.word	index@(.nv.constant0.outer)
        /*0094*/ 	.short	0x0380
        /*0096*/ 	.short	0x0024


	//----- nvinfo : EIATTR_SW_WAR
	.align		4
.L_23:
        /*0098*/ 	.byte	0x04, 0x36
        /*009a*/ 	.short	(.L_25 - .L_24)
.L_24:
        /*009c*/ 	.word	0x00000008
.L_25:


//--------------------- .nv.callgraph             --------------------------
	.section	.nv.callgraph,"",@"SHT_CUDA_CALLGRAPH"
	.align	4
	.sectionentsize	8
	.align		4
        /*0000*/ 	.word	0x00000000
	.align		4
        /*0004*/ 	.word	0xffffffff
	.align		4
        /*0008*/ 	.word	0x00000000
	.align		4
        /*000c*/ 	.word	0xfffffffe
	.align		4
        /*0010*/ 	.word	0x00000000
	.align		4
        /*0014*/ 	.word	0xfffffffd
	.align		4
        /*0018*/ 	.word	0x00000000
	.align		4
        /*001c*/ 	.word	0xfffffffc


//--------------------- .text.outer               --------------------------
	.section	.text.outer,"ax",@progbits
	.align	128
        .global         outer
        .type           outer,@function
        .size           outer,(.L_x_7 - outer)
        .other          outer,@"STO_CUDA_ENTRY STV_DEFAULT"
outer:
.text.outer:
[----:B------:R-:W-:Y:S01]  /*0000*/  LDC R1, c[0x0][0x37c] ;  /* 0x0000df00ff017b82 */ /* 0x000fe20000000800 */
[----:B------:R-:W0:Y:S01]  /*0010*/  S2R R0, SR_CTAID.X ;  /* 0x0000000000007919 */ /* 0x000e220000002500 */
[----:B------:R-:W0:Y:S01]  /*0020*/  LDCU UR4, c[0x0][0x360] ;  /* 0x00006c00ff0477ac */ /* 0x000e220008000800 */
[----:B------:R-:W0:Y:S01]  /*0030*/  S2R R3, SR_TID.X ;  /* 0x0000000000037919 */ /* 0x000e220000002100 */
[----:B------:R-:W1:Y:S01]  /*0040*/  LDCU UR5, c[0x0][0x398] ;  /* 0x00007300ff0577ac */ /* 0x000e620008000800 */
[----:B------:R-:W2:Y:S01]  /*0050*/  LDCU UR6, c[0x0][0x3a0] ;  /* 0x00007400ff0677ac */ /* 0x000ea20008000800 */
[----:B-1----:R-:W-:Y:S01]  /*0060*/  ISETP.NE.AND P0, PT, RZ, UR5, PT ;  /* 0x00000005ff007c0c */ /* 0x002fe2000bf05270 */
[----:B0-----:R-:W-:-:S05]  /*0070*/  IMAD R0, R0, UR4, R3 ;  /* 0x0000000400007c24 */ /* 0x001fca000f8e0203 */
[----:B--2---:R-:W-:-:S13]  /*0080*/  ISETP.GE.U32.OR P0, PT, R0, UR6, !P0 ;  /* 0x0000000600007c0c */ /* 0x004fda000c706470 */
[----:B------:R-:W-:Y:S05]  /*0090*/  @P0 EXIT ;  /* 0x000000000000094d */ /* 0x000fea0003800000 */
[----:B------:R-:W0:Y:S02]  /*00a0*/  LDCU UR7, c[0x0][0x39c] ;  /* 0x00007380ff0777ac */ /* 0x000e240008000800 */
[----:B0-----:R-:W-:-:S13]  /*00b0*/  ISETP.NE.AND P0, PT, RZ, UR7, PT ;  /* 0x00000007ff007c0c */ /* 0x001fda000bf05270 */
[----:B------:R-:W-:Y:S05]  /*00c0*/  @!P0 EXIT ;  /* 0x000000000000894d */ /* 0x000fea0003800000 */
[----:B------:R-:W-:Y:S02]  /*00d0*/  ULOP3.LUT UR10, UR7, 0x7, URZ, 0xc0, !UPT ;  /* 0x00000007070a7892 */ /* 0x000fe4000f8ec0ff */
[----:B------:R-:W-:Y:S02]  /*00e0*/  ULOP3.LUT UR6, UR7, 0xfffffff0, URZ, 0xc0, !UPT ;  /* 0xfffffff007067892 */ /* 0x000fe4000f8ec0ff */
[----:B------:R-:W-:Y:S02]  /*00f0*/  UIADD3 UR4, UPT, UPT, UR10, -0x1, URZ ;  /* 0xffffffff0a047890 */ /* 0x000fe4000fffe0ff */
[----:B------:R-:W-:Y:S02]  /*0100*/  ULOP3.LUT UR9, UR7, 0xf, URZ, 0xc0, !UPT ;  /* 0x0000000f07097892 */ /* 0x000fe4000f8ec0ff */
[----:B------:R-:W-:Y:S01]  /*0110*/  UISETP.GE.U32.AND UP0, UPT, UR4, 0x3, UPT ;  /* 0x000000030400788c */ /* 0x000fe2000bf06070 */
[----:B------:R-:W0:Y:S01]  /*0120*/  LDCU.64 UR12, c[0x0][0x358] ;  /* 0x00006b00ff0c77ac */ /* 0x000e220008000a00 */
[----:B------:R-:W-:-:S02]  /*0130*/  ULOP3.LUT UR7, UR7, 0x3, URZ, 0xc0, !UPT ;  /* 0x0000000307077892 */ /* 0x000fc4000f8ec0ff */
[----:B------:R-:W-:Y:S01]  /*0140*/  UIADD3 UR8, UPT, UPT, -UR6, URZ, URZ ;  /* 0x000000ff06087290 */ /* 0x000fe2000fffe1ff */
[----:B------:R-:W-:-:S11]  /*0150*/  UMOV UR4, URZ ;  /* 0x000000ff00047c82 */ /* 0x000fd60008000000 */
.L_x_5:
[----:B-1----:R-:W1:Y:S01]  /*0160*/  LDC.64 R2, c[0x0][0x398] ;  /* 0x0000e600ff027b82 */ /* 0x002e620000000a00 */
[----:B------:R-:W-:-:S07]  /*0170*/  UMOV UR5, URZ ;  /* 0x000000ff00057c82 */ /* 0x000fce0008000000 */
[----:B--2---:R-:W2:Y:S01]  /*0180*/  LDC.64 R4, c[0x0][0x380] ;  /* 0x0000e000ff047b82 */ /* 0x004ea20000000a00 */
[----:B-1----:R-:W-:Y:S01]  /*0190*/  ISETP.GE.U32.AND P0, PT, R3, 0x10, PT ;  /* 0x000000100300780c */ /* 0x002fe20003f06070 */
[----:B------:R-:W-:Y:S01]  /*01a0*/  IMAD R6, R0, R2, UR4 ;  /* 0x0000000400067e24 */ /* 0x000fe2000f8e0202 */
[----:B------:R-:W-:-:S06]  /*01b0*/  UIADD3 UR4, UPT, UPT, UR4, 0x1, URZ ;  /* 0x0000000104047890 */ /* 0x000fcc000fffe0ff */
[----:B------:R-:W-:Y:S01]  /*01c0*/  ISETP.NE.AND P1, PT, R2, UR4, PT ;  /* 0x0000000402007c0c */ /* 0x000fe2000bf25270 */
[----:B--2---:R-:W-:-:S04]  /*01d0*/  IMAD.WIDE.U32 R4, R6, 0x8, R4 ;  /* 0x0000000806047825 */ /* 0x004fc800078e0004 */
[----:B0--34-:R-:W-:Y:S08]  /*01e0*/  @!P0 BRA `(.L_x_0) ;  /* 0x0000000800248947 */ /* 0x019ff00003800000 */
[-C--:B------:R-:W-:Y:S01]  /*01f0*/  IMAD R13, R0, R3.reuse, 0x7 ;  /* 0x00000007000d7424 */ /* 0x080fe200078e0203 */
[----:B------:R-:W-:Y:S01]  /*0200*/  UMOV UR5, UR8 ;  /* 0x0000000800057c82 */ /* 0x000fe20008000000 */
[----:B------:R-:W-:-:S07]  /*0210*/  IMAD R7, R6, R3, 0x7 ;  /* 0x0000000706077424 */ /* 0x000fce00078e0203 */
.L_x_1:
[----:B--2---:R-:W1:Y:S01]  /*0220*/  LDC.64 R8, c[0x0][0x388] ;  /* 0x0000e200ff087b82 */ /* 0x004e620000000a00 */
[----:B------:R-:W-:Y:S01]  /*0230*/  IADD3 R17, PT, PT, R13, -0x7, RZ ;  /* 0xfffffff90d117810 */ /* 0x000fe20007ffe0ff */
[----:B0-----:R-:W2:Y:S06]  /*0240*/  LDG.E.64 R14, desc[UR12][R4.64] ;  /* 0x0000000c040e7981 */ /* 0x001eac000c1e1b00 */
[----:B------:R-:W0:Y:S01]  /*0250*/  LDC.64 R10, c[0x0][0x390] ;  /* 0x0000e400ff0a7b82 */ /* 0x000e220000000a00 */
[----:B-1----:R-:W-:-:S06]  /*0260*/  IMAD.WIDE.U32 R16, R17, 0x8, R8 ;  /* 0x0000000811107825 */ /* 0x002fcc00078e0008 */
[----:B------:R-:W2:Y:S01]  /*0270*/  LDG.E.64 R16, desc[UR12][R16.64] ;  /* 0x0000000c10107981 */ /* 0x000ea2000c1e1b00 */
[----:B------:R-:W-:Y:S02]  /*0280*/  IADD3 R19, PT, PT, R7, -0x7, RZ ;  /* 0xfffffff907137810 */ /* 0x000fe40007ffe0ff */
[----:B------:R-:W-:-:S03]  /*0290*/  IADD3 R23, PT, PT, R13, -0x6, RZ ;  /* 0xfffffffa0d177810 */ /* 0x000fc60007ffe0ff */
[----:B0-----:R-:W-:-:S04]  /*02a0*/  IMAD.WIDE.U32 R18, R19, 0x8, R10 ;  /* 0x0000000813127825 */ /* 0x001fc800078e000a */
[----:B------:R-:W-:Y:S01]  /*02b0*/  IMAD.WIDE.U32 R22, R23, 0x8, R8 ;  /* 0x0000000817167825 */ /* 0x000fe200078e0008 */
[----:B--2---:R-:W-:-:S07]  /*02c0*/  DMUL R14, R14, R16 ;  /* 0x000000100e0e7228 */ /* 0x004fce0000000000 */
[----:B------:R0:W-:Y:S04]  /*02d0*/  STG.E.64 desc[UR12][R18.64], R14 ;  /* 0x0000000e12007986 */ /* 0x0001e8000c101b0c */
[----:B------:R-:W2:Y:S04]  /*02e0*/  LDG.E.64 R22, desc[UR12][R22.64] ;  /* 0x0000000c16167981 */ /* 0x000ea8000c1e1b00 */
[----:B------:R-:W2:Y:S01]  /*02f0*/  LDG.E.64 R20, desc[UR12][R4.64] ;  /* 0x0000000c04147981 */ /* 0x000ea2000c1e1b00 */
[----:B------:R-:W-:Y:S02]  /*0300*/  IADD3 R25, PT, PT, R7, -0x6, RZ ;  /* 0xfffffffa07197810 */ /* 0x000fe40007ffe0ff */
[----:B------:R-:W-:-:S03]  /*0310*/  IADD3 R27, PT, PT, R13, -0x5, RZ ;  /* 0xfffffffb0d1b7810 */ /* 0x000fc60007ffe0ff */
[----:B------:R-:W-:-:S04]  /*0320*/  IMAD.WIDE.U32 R16, R25, 0x8, R10 ;  /* 0x0000000819107825 */ /* 0x000fc800078e000a */
[----:B------:R-:W-:Y:S01]  /*0330*/  IMAD.WIDE.U32 R26, R27, 0x8, R8 ;  /* 0x000000081b1a7825 */ /* 0x000fe200078e0008 */
[----:B--2---:R-:W-:-:S07]  /*0340*/  DMUL R20, R20, R22 ;  /* 0x0000001614147228 */ /* 0x004fce0000000000 */
[----:B------:R1:W-:Y:S04]  /*0350*/  STG.E.64 desc[UR12][R16.64], R20 ;  /* 0x0000001410007986 */ /* 0x0003e8000c101b0c */
[----:B------:R-:W2:Y:S04]  /*0360*/  LDG.E.64 R26, desc[UR12][R26.64] ;  /* 0x0000000c1a1a7981 */ /* 0x000ea8000c1e1b00 */
[----:B------:R-:W2:Y:S01]  /*0370*/  LDG.E.64 R24, desc[UR12][R4.64] ;  /* 0x0000000c04187981 */ /* 0x000ea2000c1e1b00 */
[----:B0-----:R-:W-:Y:S02]  /*0380*/  IADD3 R15, PT, PT, R7, -0x5, RZ ;  /* 0xfffffffb070f7810 */ /* 0x001fe40007ffe0ff */
[----:B------:R-:W-:-:S03]  /*0390*/  IADD3 R23, PT, PT, R13, -0x4, RZ ;  /* 0xfffffffc0d177810 */ /* 0x000fc60007ffe0ff */
[----:B------:R-:W-:-:S04]  /*03a0*/  IMAD.WIDE.U32 R14, R15, 0x8, R10 ;  /* 0x000000080f0e7825 */ /* 0x000fc800078e000a */
[----:B------:R-:W-:Y:S01]  /*03b0*/  IMAD.WIDE.U32 R22, R23, 0x8, R8 ;  /* 0x0000000817167825 */ /* 0x000fe200078e0008 */
[----:B--2---:R-:W-:-:S07]  /*03c0*/  DMUL R24, R24, R26 ;  /* 0x0000001a18187228 */ /* 0x004fce0000000000 */
[----:B------:R0:W-:Y:S04]  /*03d0*/  STG.E.64 desc[UR12][R14.64], R24 ;  /* 0x000000180e007986 */ /* 0x0001e8000c101b0c */
[----:B------:R-:W2:Y:S04]  /*03e0*/  LDG.E.64 R22, desc[UR12][R22.64] ;  /* 0x0000000c16167981 */ /* 0x000ea8000c1e1b00 */
[----:B------:R-:W2:Y:S01]  /*03f0*/  LDG.E.64 R18, desc[UR12][R4.64] ;  /* 0x0000000c04127981 */ /* 0x000ea2000c1e1b00 */
[----:B-1----:R-:W-:Y:S02]  /*0400*/  IADD3 R17, PT, PT, R7, -0x4, RZ ;  /* 0xfffffffc07117810 */ /* 0x002fe40007ffe0ff */
        /* <DEDUP_REMOVED lines=23> */
[----:B0-----:R-:W-:Y:S01]  /*0580*/  IADD3 R15, PT, PT, R7, -0x1, RZ ;  /* 0xffffffff070f7810 */ /* 0x001fe20007ffe0ff */
[----:B------:R-:W-:-:S04]  /*0590*/  IMAD.WIDE.U32 R24, R13, 0x8, R8 ;  /* 0x000000080d187825 */ /* 0x000fc800078e0008 */
[----:B------:R-:W-:Y:S01]  /*05a0*/  IMAD.WIDE.U32 R14, R15, 0x8, R10 ;  /* 0x000000080f0e7825 */ /* 0x000fe200078e000a */
[----:B--2---:R-:W-:-:S07]  /*05b0*/  DMUL R18, R18, R26 ;  /* 0x0000001a12127228 */ /* 0x004fce0000000000 */
[----:B------:R0:W-:Y:S04]  /*05c0*/  STG.E.64 desc[UR12][R14.64], R18 ;  /* 0x000000120e007986 */ /* 0x0001e8000c101b0c */
[----:B------:R-:W2:Y:S04]  /*05d0*/  LDG.E.64 R24, desc[UR12][R24.64] ;  /* 0x0000000c18187981 */ /* 0x000ea8000c1e1b00 */
[----:B------:R-:W2:Y:S01]  /*05e0*/  LDG.E.64 R20, desc[UR12][R4.64] ;  /* 0x0000000c04147981 */ /* 0x000ea2000c1e1b00 */
[----:B------:R-:W-:Y:S01]  /*05f0*/  IADD3 R29, PT, PT, R13, 0x1, RZ ;  /* 0x000000010d1d7810 */ /* 0x000fe20007ffe0ff */
[----:B-1----:R-:W-:-:S04]  /*0600*/  IMAD.WIDE.U32 R16, R7, 0x8, R10 ;  /* 0x0000000807107825 */ /* 0x002fc800078e000a */
[----:B------:R-:W-:Y:S01]  /*0610*/  IMAD.WIDE.U32 R26, R29, 0x8, R8 ;  /* 0x000000081d1a7825 */ /* 0x000fe200078e0008 */
[----:B--2---:R-:W-:-:S07]  /*0620*/  DMUL R20, R20, R24 ;  /* 0x0000001814147228 */ /* 0x004fce0000000000 */
[----:B------:R1:W-:Y:S04]  /*0630*/  STG.E.64 desc[UR12][R16.64], R20 ;  /* 0x0000001410007986 */ /* 0x0003e8000c101b0c */
[----:B------:R-:W2:Y:S04]  /*0640*/  LDG.E.64 R26, desc[UR12][R26.64] ;  /* 0x0000000c1a1a7981 */ /* 0x000ea8000c1e1b00 */
[----:B------:R-:W2:Y:S01]  /*0650*/  LDG.E.64 R22, desc[UR12][R4.64] ;  /* 0x0000000c04167981 */ /* 0x000ea2000c1e1b00 */
[----:B------:R-:W-:Y:S02]  /*0660*/  IADD3 R29, PT, PT, R7, 0x1, RZ ;  /* 0x00000001071d7810 */ /* 0x000fe40007ffe0ff */
[----:B0-----:R-:W-:-:S03]  /*0670*/  IADD3 R19, PT, PT, R13, 0x2, RZ ;  /* 0x000000020d137810 */ /* 0x001fc60007ffe0ff */
[----:B------:R-:W-:-:S04]  /*0680*/  IMAD.WIDE.U32 R14, R29, 0x8, R10 ;  /* 0x000000081d0e7825 */ /* 0x000fc800078e000a */
[----:B------:R-:W-:Y:S01]  /*0690*/  IMAD.WIDE.U32 R24, R19, 0x8, R8 ;  /* 0x0000000813187825 */ /* 0x000fe200078e0008 */
[----:B--2---:R-:W-:-:S07]  /*06a0*/  DMUL R22, R22, R26 ;  /* 0x0000001a16167228 */ /* 0x004fce0000000000 */
[----:B------:R0:W-:Y:S04]  /*06b0*/  STG.E.64 desc[UR12][R14.64], R22 ;  /* 0x000000160e007986 */ /* 0x0001e8000c101b0c */
[----:B------:R-:W2:Y:S04]  /*06c0*/  LDG.E.64 R24, desc[UR12][R24.64] ;  /* 0x0000000c18187981 */ /* 0x000ea8000c1e1b00 */
[----:B------:R-:W2:Y:S01]  /*06d0*/  LDG.E.64 R18, desc[UR12][R4.64] ;  /* 0x0000000c04127981 */ /* 0x000ea2000c1e1b00 */
[----:B-1----:R-:W-:Y:S02]  /*06e0*/  IADD3 R17, PT, PT, R7, 0x2, RZ ;  /* 0x0000000207117810 */ /* 0x002fe40007ffe0ff */
[----:B------:R-:W-:-:S03]  /*06f0*/  IADD3 R27, PT, PT, R13, 0x3, RZ ;  /* 0x000000030d1b7810 */ /* 0x000fc60007ffe0ff */
[----:B------:R-:W-:-:S04]  /*0700*/  IMAD.WIDE.U32 R16, R17, 0x8, R10 ;  /* 0x0000000811107825 */ /* 0x000fc800078e000a */
[----:B------:R-:W-:Y:S01]  /*0710*/  IMAD.WIDE.U32 R26, R27, 0x8, R8 ;  /* 0x000000081b1a7825 */ /* 0x000fe200078e0008 */
[----:B--2---:R-:W-:-:S07]  /*0720*/  DMUL R18, R18, R24 ;  /* 0x0000001812127228 */ /* 0x004fce0000000000 */
[----:B------:R1:W-:Y:S04]  /*0730*/  STG.E.64 desc[UR12][R16.64], R18 ;  /* 0x0000001210007986 */ /* 0x0003e8000c101b0c */
[----:B------:R-:W2:Y:S04]  /*0740*/  LDG.E.64 R26, desc[UR12][R26.64] ;  /* 0x0000000c1a1a7981 */ /* 0x000ea8000c1e1b00 */
[----:B------:R-:W2:Y:S01]  /*0750*/  LDG.E.64 R20, desc[UR12][R4.64] ;  /* 0x0000000c04147981 */ /* 0x000ea2000c1e1b00 */
[----:B0-----:R-:W-:Y:S02]  /*0760*/  IADD3 R15, PT, PT, R7, 0x3, RZ ;  /* 0x00000003070f7810 */ /* 0x001fe40007ffe0ff */
[----:B------:R-:W-:-:S03]  /*0770*/  IADD3 R25, PT, PT, R13, 0x4, RZ ;  /* 0x000000040d197810 */ /* 0x000fc60007ffe0ff */
        /* <DEDUP_REMOVED lines=36> */
[----:B------:R-:W3:Y:S04]  /*09c0*/  LDG.E.64 R18, desc[UR12][R18.64] ;  /* 0x0000000c12127981 */ /* 0x000ee8000c1e1b00 */
[----:B------:R-:W3:Y:S01]  /*09d0*/  LDG.E.64 R8, desc[UR12][R4.64] ;  /* 0x0000000c04087981 */ /* 0x000ee2000c1e1b00 */
[----:B-1----:R-:W-:-:S05]  /*09e0*/  IADD3 R17, PT, PT, R7, 0x8, RZ ;  /* 0x0000000807117810 */ /* 0x002fca0007ffe0ff */
[----:B------:R-:W-:Y:S01]  /*09f0*/  IMAD.WIDE.U32 R10, R17, 0x8, R10 ;  /* 0x00000008110a7825 */ /* 0x000fe200078e000a */
[----:B------:R-:W-:-:S04]  /*0a00*/  UIADD3 UR5, UPT, UPT, UR5, 0x10, URZ ;  /* 0x0000001005057890 */ /* 0x000fc8000fffe0ff */
[----:B------:R-:W-:Y:S01]  /*0a10*/  UISETP.NE.AND UP1, UPT, UR5, URZ, UPT ;  /* 0x000000ff0500728c */ /* 0x000fe2000bf25270 */
[----:B------:R-:W-:Y:S02]  /*0a20*/  IADD3 R13, PT, PT, R13, 0x10, RZ ;  /* 0x000000100d0d7810 */ /* 0x000fe40007ffe0ff */
[----:B------:R-:W-:Y:S01]  /*0a30*/  IADD3 R7, PT, PT, R7, 0x10, RZ ;  /* 0x0000001007077810 */ /* 0x000fe20007ffe0ff */
[----:B---3--:R-:W-:-:S07]  /*0a40*/  DMUL R8, R8, R18 ;  /* 0x0000001208087228 */ /* 0x008fce0000000000 */
[----:B------:R2:W-:Y:S01]  /*0a50*/  STG.E.64 desc[UR12][R10.64], R8 ;  /* 0x000000080a007986 */ /* 0x0005e2000c101b0c */
[----:B------:R-:W-:Y:S05]  /*0a60*/  BRA.U UP1, `(.L_x_1) ;  /* 0xfffffff501ec7547 */ /* 0x000fea000b83ffff */
[----:B------:R-:W-:-:S05]  /*0a70*/  UMOV UR5, UR6 ;  /* 0x0000000600057c82 */ /* 0x000fca0008000000 */
.L_x_0:
[----:B------:R-:W-:-:S09]  /*0a80*/  UISETP.NE.AND UP1, UPT, UR9, URZ, UPT ;  /* 0x000000ff0900728c */ /* 0x000fd2000bf25270 */
[----:B------:R-:W-:Y:S05]  /*0a90*/  BRA.U !UP1, `(.L_x_2) ;  /* 0x0000000909307547 */ /* 0x000fea000b800000 */
[----:B------:R-:W-:Y:S02]  /*0aa0*/  UIADD3 UR11, UPT, UPT, UR9, -0x1, URZ ;  /* 0xffffffff090b7890 */ /* 0x000fe4000fffe0ff */
[----:B------:R-:W-:Y:S02]  /*0ab0*/  UISETP.NE.AND UP2, UPT, UR10, URZ, UPT ;  /* 0x000000ff0a00728c */ /* 0x000fe4000bf45270 */
[----:B------:R-:W-:-:S09]  /*0ac0*/  UISETP.GE.U32.AND UP1, UPT, UR11, 0x7, UPT ;  /* 0x000000070b00788c */ /* 0x000fd2000bf26070 */
[----:B------:R-:W-:Y:S05]  /*0ad0*/  BRA.U !UP1, `(.L_x_3) ;  /* 0x00000005090c7547 */ /* 0x000fea000b800000 */
[----:B--2---:R-:W1:Y:S01]  /*0ae0*/  LDC.64 R8, c[0x0][0x388] ;  /* 0x0000e200ff087b82 */ /* 0x004e620000000a00 */
[----:B------:R-:W-:Y:S01]  /*0af0*/  IMAD R7, R0, R3, UR5 ;  /* 0x0000000500077e24 */ /* 0x000fe2000f8e0203 */
[----:B0-----:R-:W2:Y:S06]  /*0b00*/  LDG.E.64 R14, desc[UR12][R4.64] ;  /* 0x0000000c040e7981 */ /* 0x001eac000c1e1b00 */
[----:B------:R-:W0:Y:S01]  /*0b10*/  LDC.64 R10, c[0x0][0x390] ;  /* 0x0000e400ff0a7b82 */ /* 0x000e220000000a00 */
[----:B-1----:R-:W-:-:S06]  /*0b20*/  IMAD.WIDE.U32 R16, R7, 0x8, R8 ;  /* 0x0000000807107825 */ /* 0x002fcc00078e0008 */
[----:B------:R-:W2:Y:S01]  /*0b30*/  LDG.E.64 R16, desc[UR12][R16.64] ;  /* 0x0000000c10107981 */ /* 0x000ea2000c1e1b00 */
[----:B------:R-:W-:Y:S01]  /*0b40*/  IADD3 R23, PT, PT, R7, 0x1, RZ ;  /* 0x0000000107177810 */ /* 0x000fe20007ffe0ff */
[----:B------:R-:W-:-:S04]  /*0b50*/  IMAD R13, R6, R3, UR5 ;  /* 0x00000005060d7e24 */ /* 0x000fc8000f8e0203 */
[----:B0-----:R-:W-:-:S04]  /*0b60*/  IMAD.WIDE.U32 R18, R13, 0x8, R10 ;  /* 0x000000080d127825 */ /* 0x001fc800078e000a */
[----:B------:R-:W-:Y:S01]  /*0b70*/  IMAD.WIDE.U32 R22, R23, 0x8, R8 ;  /* 0x0000000817167825 */ /* 0x000fe200078e0008 */
[----:B--2---:R-:W-:-:S07]  /*0b80*/  DMUL R14, R14, R16 ;  /* 0x000000100e0e7228 */ /* 0x004fce0000000000 */
[----:B------:R0:W-:Y:S04]  /*0b90*/  STG.E.64 desc[UR12][R18.64], R14 ;  /* 0x0000000e12007986 */ /* 0x0001e8000c101b0c */
[----:B------:R-:W2:Y:S04]  /*0ba0*/  LDG.E.64 R22, desc[UR12][R22.64] ;  /* 0x0000000c16167981 */ /* 0x000ea8000c1e1b00 */
[----:B------:R-:W2:Y:S01]  /*0bb0*/  LDG.E.64 R20, desc[UR12][R4.64] ;  /* 0x0000000c04147981 */ /* 0x000ea2000c1e1b00 */
[----:B------:R-:W-:Y:S02]  /*0bc0*/  IADD3 R25, PT, PT, R13, 0x1, RZ ;  /* 0x000000010d197810 */ /* 0x000fe40007ffe0ff */
        /* <DEDUP_REMOVED lines=47> */
[----:B------:R-:W-:-:S05]  /*0ec0*/  IADD3 R13, PT, PT, R13, 0x7, RZ ;  /* 0x000000070d0d7810 */ /* 0x000fca0007ffe0ff */
[----:B------:R-:W-:Y:S01]  /*0ed0*/  IMAD.WIDE.U32 R10, R13, 0x8, R10 ;  /* 0x000000080d0a7825 */ /* 0x000fe200078e000a */
[----:B------:R-:W-:Y:S01]  /*0ee0*/  UIADD3 UR5, UPT, UPT, UR5, 0x8, URZ ;  /* 0x0000000805057890 */ /* 0x000fe2000fffe0ff */
[----:B--2---:R-:W-:-:S07]  /*0ef0*/  DMUL R8, R8, R20 ;  /* 0x0000001408087228 */ /* 0x004fce0000000000 */
[----:B------:R1:W-:Y:S04]  /*0f00*/  STG.E.64 desc[UR12][R10.64], R8 ;  /* 0x000000080a007986 */ /* 0x0003e8000c101b0c */
.L_x_3:
[----:B------:R-:W-:Y:S05]  /*0f10*/  BRA.U !UP2, `(.L_x_2) ;  /* 0x000000050a107547 */ /* 0x000fea000b800000 */
[----:B------:R-:W-:Y:S01]  /*0f20*/  UISETP.NE.AND UP1, UPT, UR7, URZ, UPT ;  /* 0x000000ff0700728c */ /* 0x000fe2000bf25270 */
[----:B------:R-:W-:Y:S10]  /*0f30*/  BRA.U !UP0, `(.L_x_4) ;  /* 0x00000001088c7547 */ /* 0x000ff4000b800000 */
[----:B-12---:R-:W1:Y:S01]  /*0f40*/  LDC.64 R10, c[0x0][0x388] ;  /* 0x0000e200ff0a7b82 */ /* 0x006e620000000a00 */
[----:B------:R-:W-:Y:S01]  /*0f50*/  IMAD R13, R0, R3, UR5 ;  /* 0x00000005000d7e24 */ /* 0x000fe2000f8e0203 */
[----:B0-----:R-:W2:Y:S06]  /*0f60*/  LDG.E.64 R14, desc[UR12][R4.64] ;  /* 0x0000000c040e7981 */ /* 0x001eac000c1e1b00 */
[----:B------:R-:W0:Y:S01]  /*0f70*/  LDC.64 R8, c[0x0][0x390] ;  /* 0x0000e400ff087b82 */ /* 0x000e220000000a00 */
[----:B-1----:R-:W-:-:S05]  /*0f80*/  IMAD.WIDE.U32 R20, R13, 0x8, R10 ;  /* 0x000000080d147825 */ /* 0x002fca00078e000a */
[----:B------:R-:W2:Y:S01]  /*0f90*/  LDG.E.64 R16, desc[UR12][R20.64] ;  /* 0x0000000c14107981 */ /* 0x000ea2000c1e1b00 */
[----:B------:R-:W-:Y:S01]  /*0fa0*/  IMAD R7, R6, R3, UR5 ;  /* 0x0000000506077e24 */ /* 0x000fe2000f8e0203 */
[----:B------:R-:W-:-:S03]  /*0fb0*/  IADD3 R25, PT, PT, R13, 0x1, RZ ;  /* 0x000000010d197810 */ /* 0x000fc60007ffe0ff */
        /* <DEDUP_REMOVED lines=27> */
.L_x_4:
[----:B------:R-:W-:Y:S05]  /*1170*/  BRA.U !UP1, `(.L_x_2) ;  /* 0x0000000109787547 */ /* 0x000fea000b800000 */
[----:B-123--:R-:W1:Y:S01]  /*1180*/  LDC.64 R8, c[0x0][0x388] ;  /* 0x0000e200ff087b82 */ /* 0x00ee620000000a00 */
[----:B------:R-:W-:Y:S01]  /*1190*/  IMAD R7, R0, R3, UR5 ;  /* 0x0000000500077e24 */ /* 0x000fe2000f8e0203 */
[----:B0-----:R-:W2:Y:S06]  /*11a0*/  LDG.E.64 R12, desc[UR12][R4.64] ;  /* 0x0000000c040c7981 */ /* 0x001eac000c1e1b00 */
[----:B------:R-:W0:Y:S01]  /*11b0*/  LDC.64 R10, c[0x0][0x390] ;  /* 0x0000e400ff0a7b82 */ /* 0x000e220000000a00 */
[----:B-1----:R-:W-:-:S06]  /*11c0*/  IMAD.WIDE.U32 R14, R7, 0x8, R8 ;  /* 0x00000008070e7825 */ /* 0x002fcc00078e0008 */
[----:B------:R-:W2:Y:S01]  /*11d0*/  LDG.E.64 R14, desc[UR12][R14.64] ;  /* 0x0000000c0e0e7981 */ /* 0x000ea2000c1e1b00 */
[----:B------:R-:W-:-:S04]  /*11e0*/  IMAD R3, R6, R3, UR5 ;  /* 0x0000000506037e24 */ /* 0x000fc8000f8e0203 */
[----:B0-----:R-:W-:Y:S01]  /*11f0*/  IMAD.WIDE.U32 R16, R3, 0x8, R10 ;  /* 0x0000000803107825 */ /* 0x001fe200078e000a */
[----:B------:R-:W-:Y:S01]  /*1200*/  UISETP.NE.AND UP1, UPT, UR7, 0x1, UPT ;  /* 0x000000010700788c */ /* 0x000fe2000bf25270 */
[----:B--2---:R-:W-:-:S07]  /*1210*/  DMUL R12, R12, R14 ;  /* 0x0000000e0c0c7228 */ /* 0x004fce0000000000 */
[----:B------:R4:W-:Y:S01]  /*1220*/  STG.E.64 desc[UR12][R16.64], R12 ;  /* 0x0000000c10007986 */ /* 0x0009e2000c101b0c */
[----:B------:R-:W-:Y:S05]  /*1230*/  BRA.U !UP1, `(.L_x_2) ;  /* 0x0000000109487547 */ /* 0x000fea000b800000 */
[----:B------:R-:W-:Y:S01]  /*1240*/  IADD3 R15, PT, PT, R7, 0x1, RZ ;  /* 0x00000001070f7810 */ /* 0x000fe20007ffe0ff */
[----:B----4-:R-:W2:Y:S04]  /*1250*/  LDG.E.64 R12, desc[UR12][R4.64] ;  /* 0x0000000c040c7981 */ /* 0x010ea8000c1e1b00 */
[----:B------:R-:W-:-:S06]  /*1260*/  IMAD.WIDE.U32 R14, R15, 0x8, R8 ;  /* 0x000000080f0e7825 */ /* 0x000fcc00078e0008 */
[----:B------:R-:W2:Y:S01]  /*1270*/  LDG.E.64 R14, desc[UR12][R14.64] ;  /* 0x0000000c0e0e7981 */ /* 0x000ea2000c1e1b00 */
[----:B------:R-:W-:-:S05]  /*1280*/  IADD3 R17, PT, PT, R3, 0x1, RZ ;  /* 0x0000000103117810 */ /* 0x000fca0007ffe0ff */
[----:B------:R-:W-:Y:S01]  /*1290*/  IMAD.WIDE.U32 R16, R17, 0x8, R10 ;  /* 0x0000000811107825 */ /* 0x000fe200078e000a */
[----:B------:R-:W-:Y:S01]  /*12a0*/  UISETP.NE.AND UP1, UPT, UR7, 0x2, UPT ;  /* 0x000000020700788c */ /* 0x000fe2000bf25270 */
[----:B--2---:R-:W-:-:S07]  /*12b0*/  DMUL R12, R12, R14 ;  /* 0x0000000e0c0c7228 */ /* 0x004fce0000000000 */
[----:B------:R0:W-:Y:S01]  /*12c0*/  STG.E.64 desc[UR12][R16.64], R12 ;  /* 0x0000000c10007986 */ /* 0x0001e2000c101b0c */
[----:B------:R-:W-:Y:S05]  /*12d0*/  BRA.U !UP1, `(.L_x_2) ;  /* 0x0000000109207547 */ /* 0x000fea000b800000 */
[----:B------:R-:W-:Y:S01]  /*12e0*/  IADD3 R7, PT, PT, R7, 0x2, RZ ;  /* 0x0000000207077810 */ /* 0x000fe20007ffe0ff */
[----:B------:R-:W2:Y:S04]  /*12f0*/  LDG.E.64 R4, desc[UR12][R4.64] ;  /* 0x0000000c04047981 */ /* 0x000ea8000c1e1b00 */
[----:B------:R-:W-:-:S06]  /*1300*/  IMAD.WIDE.U32 R8, R7, 0x8, R8 ;  /* 0x0000000807087825 */ /* 0x000fcc00078e0008 */
[----:B------:R-:W2:Y:S01]  /*1310*/  LDG.E.64 R8, desc[UR12][R8.64] ;  /* 0x0000000c08087981 */ /* 0x000ea2000c1e1b00 */
[----:B------:R-:W-:-:S05]  /*1320*/  IADD3 R7, PT, PT, R3, 0x2, RZ ;  /* 0x0000000203077810 */ /* 0x000fca0007ffe0ff */
[----:B------:R-:W-:Y:S01]  /*1330*/  IMAD.WIDE.U32 R10, R7, 0x8, R10 ;  /* 0x00000008070a7825 */ /* 0x000fe200078e000a */
[----:B--2---:R-:W-:-:S07]  /*1340*/  DMUL R2, R4, R8 ;  /* 0x0000000804027228 */ /* 0x004fce0000000000 */
[----:B------:R1:W-:Y:S04]  /*1350*/  STG.E.64 desc[UR12][R10.64], R2 ;  /* 0x000000020a007986 */ /* 0x0003e8000c101b0c */
.L_x_2:
[----:B------:R-:W-:Y:S05]  /*1360*/  @P1 BRA `(.L_x_5) ;  /* 0xffffffec007c1947 */ /* 0x000fea000383ffff */
[----:B0-----:R-:W-:Y:S05]  /*1370*/  EXIT ;  /* 0x000000000000794d */ /* 0x001fea0003800000 */
.L_x_6:
[----:B------:R-:W-:-:S00]  /*1380*/  BRA `(.L_x_6) ;  /* 0xfffffffc00fc7947 */ /* 0x000fc0000383ffff */
[----:B------:R-:W-:-:S00]  /*1390*/  NOP ;  /* 0x0000000000007918 */ /* 0x000fc00000000000 */
        /* <DEDUP_REMOVED lines=14> */
.L_x_7:


//--------------------- .nv.shared.reserved.0     --------------------------
	.section	.nv.shared.reserved.0,"aw",@nobits
	.weak		__nv_reservedSMEM_offset_0_alias
	.size		__nv_reservedSMEM_offset_0_alias, 0, 64
	.other		__nv_reservedSMEM_offset_0_alias,@"STO_CUDA_RESERVED_SHARED STV_DEFAULT"
__nv_reservedSMEM_offset_0_alias:
	.zero		0
	.zero		64


//--------------------- .nv.constant0.outer       --------------------------
	.section	.nv.constant0.outer,"a",@progbits
	.sectionflags	@""
	.align	4
.nv.constant0.outer:
	.zero		932


//--------------------- SYMBOLS --------------------------

	.type		.nv.reservedSmem.offset0,@object
	.size		.nv.reservedSmem.offset0,0x4
